//
// Generated by NVIDIA NVVM Compiler
//
// Compiler Build ID: CL-36424714
// Cuda compilation tools, release 13.0, V13.0.88
// Based on NVVM 20.0.0
//

.version 9.0
.target sm_100
.address_size 64

	// .globl	_Z8ArraySumPii

.visible .entry _Z8ArraySumPii(
	.param .u64 .ptr .align 1 _Z8ArraySumPii_param_0,
	.param .u32 _Z8ArraySumPii_param_1
)
{
	.reg .pred 	%p<2>;
	.reg .b32 	%r<8>;
	.reg .b64 	%rd<7>;

	ld.param.u64 	%rd1, [_Z8ArraySumPii_param_0];
	ld.param.u32 	%r2, [_Z8ArraySumPii_param_1];
	mov.u32 	%r3, %tid.x;
	mul.lo.s32 	%r4, %r2, %r3;
	shl.b32 	%r1, %r4, 1;
	setp.gt.s32 	%p1, %r1, 1023;
	@%p1 bra 	$L__BB0_2;
	cvta.to.global.u64 	%rd2, %rd1;
	mul.wide.s32 	%rd3, %r1, 4;
	add.s64 	%rd4, %rd2, %rd3;
	ld.global.u32 	%r5, [%rd4];
	mul.wide.s32 	%rd5, %r2, 4;
	add.s64 	%rd6, %rd4, %rd5;
	ld.global.u32 	%r6, [%rd6];
	add.s32 	%r7, %r6, %r5;
	st.global.u32 	[%rd4], %r7;
$L__BB0_2:
	ret;

}
	// .globl	_Z16ArraySumMoreDataPii
.visible .entry _Z16ArraySumMoreDataPii(
	.param .u64 .ptr .align 1 _Z16ArraySumMoreDataPii_param_0,
	.param .u32 _Z16ArraySumMoreDataPii_param_1
)
{
	.reg .pred 	%p<2>;
	.reg .b32 	%r<11>;
	.reg .b64 	%rd<7>;

	ld.param.u64 	%rd1, [_Z16ArraySumMoreDataPii_param_0];
	ld.param.u32 	%r2, [_Z16ArraySumMoreDataPii_param_1];
	mov.u32 	%r3, %tid.x;
	mov.u32 	%r4, %ntid.x;
	mov.u32 	%r5, %ctaid.x;
	mad.lo.s32 	%r6, %r4, %r5, %r3;
	mul.lo.s32 	%r7, %r2, %r6;
	shl.b32 	%r1, %r7, 1;
	setp.gt.s32 	%p1, %r1, 1023;
	@%p1 bra 	$L__BB1_2;
	cvta.to.global.u64 	%rd2, %rd1;
	mul.wide.s32 	%rd3, %r1, 4;
	add.s64 	%rd4, %rd2, %rd3;
	ld.global.u32 	%r8, [%rd4];
	mul.wide.s32 	%rd5, %r2, 4;
	add.s64 	%rd6, %rd4, %rd5;
	ld.global.u32 	%r9, [%rd6];
	add.s32 	%r10, %r9, %r8;
	st.global.u32 	[%rd4], %r10;
$L__BB1_2:
	ret;

}


// ===== COMPILED SASS (sm_100) =====

	.target	sm_100

	.elftype	@"ET_EXEC"


//--------------------- .note.nv.tkinfo           --------------------------
	.section	.note.nv.tkinfo,"",@"SHT_NOTE"
	.sectionflags	@"SHF_NOTE_NV_TKINFO"
	.tkinfo
        /*0018*/ 	.word	0x00000002
        /*0030*/ 	.string	""
        /*0030*/ 	.string	"ptxas"
        /*0030*/ 	.string	"Cuda compilation tools, release 13.0, V13.0.88"
        /*0030*/ 	.string	"Build cuda_13.0.r13.0/compiler.36424714_0"
        /*0030*/ 	.string	"-arch sm_100 -m 64 "



//--------------------- .note.nv.cuinfo           --------------------------
	.section	.note.nv.cuinfo,"",@"SHT_NOTE"
	.sectionflags	@"SHF_NOTE_NV_CUINFO"
        /*0018*/ 	.short	0x0002
        /*001a*/ 	.short	0x0064
        /*001c*/ 	.short	0x0082
	.zero		2


//--------------------- .nv.info                  --------------------------
	.section	.nv.info,"",@"SHT_CUDA_INFO"
	.align	4


	//----- nvinfo : EIATTR_REGCOUNT
	.align		4
        /*0000*/ 	.byte	0x04, 0x2f
        /*0002*/ 	.short	(.L_1 - .L_0)
	.align		4
.L_0:
        /*0004*/ 	.word	index@(_Z8ArraySumPii)
        /*0008*/ 	.word	0x0000000a


	//----- nvinfo : EIATTR_FRAME_SIZE
	.align		4
.L_1:
        /*000c*/ 	.byte	0x04, 0x11
        /*000e*/ 	.short	(.L_3 - .L_2)
	.align		4
.L_2:
        /*0010*/ 	.word	index@(_Z8ArraySumPii)
        /*0014*/ 	.word	0x00000000


	//----- nvinfo : EIATTR_REGCOUNT
	.align		4
.L_3:
        /*0018*/ 	.byte	0x04, 0x2f
        /*001a*/ 	.short	(.L_5 - .L_4)
	.align		4
.L_4:
        /*001c*/ 	.word	index@(_Z16ArraySumMoreDataPii)
        /*0020*/ 	.word	0x0000000a


	//----- nvinfo : EIATTR_FRAME_SIZE
	.align		4
.L_5:
        /*0024*/ 	.byte	0x04, 0x11
        /*0026*/ 	.short	(.L_7 - .L_6)
	.align		4
.L_6:
        /*0028*/ 	.word	index@(_Z16ArraySumMoreDataPii)
        /*002c*/ 	.word	0x00000000


	//----- nvinfo : EIATTR_MIN_STACK_SIZE
	.align		4
.L_7:
        /*0030*/ 	.byte	0x04, 0x12
        /*0032*/ 	.short	(.L_9 - .L_8)
	.align		4
.L_8:
        /*0034*/ 	.word	index@(_Z16ArraySumMoreDataPii)
        /*0038*/ 	.word	0x00000000


	//----- nvinfo : EIATTR_MIN_STACK_SIZE
	.align		4
.L_9:
        /*003c*/ 	.byte	0x04, 0x12
        /*003e*/ 	.short	(.L_11 - .L_10)
	.align		4
.L_10:
        /*0040*/ 	.word	index@(_Z8ArraySumPii)
        /*0044*/ 	.word	0x00000000
.L_11:


//--------------------- .nv.compat                --------------------------
	.section	.nv.compat,"",@"SHT_CUDA_COMPAT_INFO"
	.align	4
        /*0000*/ 	.byte	0x02, 0x09, 0x00, 0x00, 0x02, 0x02, 0x01, 0x00, 0x02, 0x05, 0x05, 0x00, 0x03, 0x07, 0x01, 0x01
        /*0010*/ 	.byte	0x02, 0x03, 0x00, 0x00, 0x02, 0x06, 0x01, 0x00, 0x04, 0x0b, 0x08, 0x00, 0x09, 0x00, 0x00, 0x00
        /*0020*/ 	.byte	0x00, 0x00, 0x00, 0x00


//--------------------- .nv.info._Z16ArraySumMoreDataPii --------------------------
	.section	.nv.info._Z16ArraySumMoreDataPii,"",@"SHT_CUDA_INFO"
	.sectionflags	@""
	.align	4


	//----- nvinfo : EIATTR_CUDA_API_VERSION
	.align		4
        /*0000*/ 	.byte	0x04, 0x37
        /*0002*/ 	.short	(.L_13 - .L_12)
.L_12:
        /*0004*/ 	.word	0x00000082


	//----- nvinfo : EIATTR_KPARAM_INFO
	.align		4
.L_13:
        /*0008*/ 	.byte	0x04, 0x17
        /*000a*/ 	.short	(.L_15 - .L_14)
.L_14:
        /*000c*/ 	.word	0x00000000
        /*0010*/ 	.short	0x0001
        /*0012*/ 	.short	0x0008
        /*0014*/ 	.byte	0x00, 0xf0, 0x11, 0x00


	//----- nvinfo : EIATTR_KPARAM_INFO
	.align		4
.L_15:
        /*0018*/ 	.byte	0x04, 0x17
        /*001a*/ 	.short	(.L_17 - .L_16)
.L_16:
        /*001c*/ 	.word	0x00000000
        /*0020*/ 	.short	0x0000
        /*0022*/ 	.short	0x0000
        /*0024*/ 	.byte	0x00, 0xf5, 0x21, 0x00


	//----- nvinfo : EIATTR_SPARSE_MMA_MASK
	.align		4
.L_17:
        /*0028*/ 	.byte	0x03, 0x50
        /*002a*/ 	.short	0x0000


	//----- nvinfo : EIATTR_MAXREG_COUNT
	.align		4
        /*002c*/ 	.byte	0x03, 0x1b
        /*002e*/ 	.short	0x00ff


	//----- nvinfo : EIATTR_MERCURY_ISA_VERSION
	.align		4
        /*0030*/ 	.byte	0x03, 0x5f
        /*0032*/ 	.short	0x0101


	//----- nvinfo : EIATTR_VRC_CTA_INIT_COUNT
	.align		4
        /*0034*/ 	.byte	0x02, 0x4a
	.zero		1
	.zero		1


	//----- nvinfo : EIATTR_EXIT_INSTR_OFFSETS
	.align		4
        /*0038*/ 	.byte	0x04, 0x1c
        /*003a*/ 	.short	(.L_19 - .L_18)


	//   ....[0]....
.L_18:
        /*003c*/ 	.word	0x00000090


	//   ....[1]....
        /*0040*/ 	.word	0x00000120


	//----- nvinfo : EIATTR_CBANK_PARAM_SIZE
	.align		4
.L_19:
        /*0044*/ 	.byte	0x03, 0x19
        /*0046*/ 	.short	0x000c


	//----- nvinfo : EIATTR_PARAM_CBANK
	.align		4
        /*0048*/ 	.byte	0x04, 0x0a
        /*004a*/ 	.short	(.L_21 - .L_20)
	.align		4
.L_20:
        /*004c*/ 	.word	index@(.nv.constant0._Z16ArraySumMoreDataPii)
        /*0050*/ 	.short	0x0380
        /*0052*/ 	.short	0x000c


	//----- nvinfo : EIATTR_SW_WAR
	.align		4
.L_21:
        /*0054*/ 	.byte	0x04, 0x36
        /*0056*/ 	.short	(.L_23 - .L_22)
.L_22:
        /*0058*/ 	.word	0x00000008
.L_23:


//--------------------- .nv.info._Z8ArraySumPii   --------------------------
	.section	.nv.info._Z8ArraySumPii,"",@"SHT_CUDA_INFO"
	.sectionflags	@""
	.align	4


	//----- nvinfo : EIATTR_CUDA_API_VERSION
	.align		4
        /*0000*/ 	.byte	0x04, 0x37
        /*0002*/ 	.short	(.L_25 - .L_24)
.L_24:
        /*0004*/ 	.word	0x00000082


	//----- nvinfo : EIATTR_KPARAM_INFO
	.align		4
.L_25:
        /*0008*/ 	.byte	0x04, 0x17
        /*000a*/ 	.short	(.L_27 - .L_26)
.L_26:
        /*000c*/ 	.word	0x00000000
        /*0010*/ 	.short	0x0001
        /*0012*/ 	.short	0x0008
        /*0014*/ 	.byte	0x00, 0xf0, 0x11, 0x00


	//----- nvinfo : EIATTR_KPARAM_INFO
	.align		4
.L_27:
        /*0018*/ 	.byte	0x04, 0x17
        /*001a*/ 	.short	(.L_29 - .L_28)
.L_28:
        /*001c*/ 	.word	0x00000000
        /*0020*/ 	.short	0x0000
        /*0022*/ 	.short	0x0000
        /*0024*/ 	.byte	0x00, 0xf5, 0x21, 0x00


	//----- nvinfo : EIATTR_SPARSE_MMA_MASK
	.align		4
.L_29:
        /*0028*/ 	.byte	0x03, 0x50
        /*002a*/ 	.short	0x0000


	//----- nvinfo : EIATTR_MAXREG_COUNT
	.align		4
        /*002c*/ 	.byte	0x03, 0x1b
        /*002e*/ 	.short	0x00ff


	//----- nvinfo : EIATTR_MERCURY_ISA_VERSION
	.align		4
        /*0030*/ 	.byte	0x03, 0x5f
        /*0032*/ 	.short	0x0101


	//----- nvinfo : EIATTR_VRC_CTA_INIT_COUNT
	.align		4
        /*0034*/ 	.byte	0x02, 0x4a
	.zero		1
	.zero		1


	//----- nvinfo : EIATTR_EXIT_INSTR_OFFSETS
	.align		4
        /*0038*/ 	.byte	0x04, 0x1c
        /*003a*/ 	.short	(.L_31 - .L_30)


	//   ....[0]....
.L_30:
        /*003c*/ 	.word	0x00000060


	//   ....[1]....
        /*0040*/ 	.word	0x000000f0


	//----- nvinfo : EIATTR_CBANK_PARAM_SIZE
	.align		4
.L_31:
        /*0044*/ 	.byte	0x03, 0x19
        /*0046*/ 	.short	0x000c


	//----- nvinfo : EIATTR_PARAM_CBANK
	.align		4
        /*0048*/ 	.byte	0x04, 0x0a
        /*004a*/ 	.short	(.L_33 - .L_32)
	.align		4
.L_32:
        /*004c*/ 	.word	index@(.nv.constant0._Z8ArraySumPii)
        /*0050*/ 	.short	0x0380
        /*0052*/ 	.short	0x000c


	//----- nvinfo : EIATTR_SW_WAR
	.align		4
.L_33:
        /*0054*/ 	.byte	0x04, 0x36
        /*0056*/ 	.short	(.L_35 - .L_34)
.L_34:
        /*0058*/ 	.word	0x00000008
.L_35:


//--------------------- .nv.callgraph             --------------------------
	.section	.nv.callgraph,"",@"SHT_CUDA_CALLGRAPH"
	.align	4
	.sectionentsize	8
	.align		4
        /*0000*/ 	.word	0x00000000
	.align		4
        /*0004*/ 	.word	0xffffffff
	.align		4
        /*0008*/ 	.word	0x00000000
	.align		4
        /*000c*/ 	.word	0xfffffffe
	.align		4
        /*0010*/ 	.word	0x00000000
	.align		4
        /*0014*/ 	.word	0xfffffffd
	.align		4
        /*0018*/ 	.word	0x00000000
	.align		4
        /*001c*/ 	.word	0xfffffffc


//--------------------- .text._Z16ArraySumMoreDataPii --------------------------
	.section	.text._Z16ArraySumMoreDataPii,"ax",@progbits
	.align	128
        .global         _Z16ArraySumMoreDataPii
        .type           _Z16ArraySumMoreDataPii,@function
        .size           _Z16ArraySumMoreDataPii,(.L_x_2 - _Z16ArraySumMoreDataPii)
        .other          _Z16ArraySumMoreDataPii,@"STO_CUDA_ENTRY STV_DEFAULT"
_Z16ArraySumMoreDataPii:
.text._Z16ArraySumMoreDataPii:
[----:B------:R-:W-:Y:S01]  /*0000*/  LDC R1, c[0x0][0x37c] ;  /* 0x0000df00ff017b82 */ /* 0x000fe20000000800 */
[----:B------:R-:W0:Y:S07]  /*0010*/  S2R R0, SR_TID.X ;  /* 0x0000000000007919 */ /* 0x000e2e0000002100 */
[----:B------:R-:W1:Y:S01]  /*0020*/  LDC R7, c[0x0][0x388] ;  /* 0x0000e200ff077b82 */ /* 0x000e620000000800 */
[----:B------:R-:W0:Y:S01]  /*0030*/  LDCU UR4, c[0x0][0x360] ;  /* 0x00006c00ff0477ac */ /* 0x000e220008000800 */
[----:B------:R-:W0:Y:S02]  /*0040*/  S2R R3, SR_CTAID.X ;  /* 0x0000000000037919 */ /* 0x000e240000002500 */
[----:B0-----:R-:W-:-:S04]  /*0050*/  IMAD R0, R3, UR4, R0 ;  /* 0x0000000403007c24 */ /* 0x001fc8000f8e0200 */
[----:B-1----:R-:W-:-:S05]  /*0060*/  IMAD R0, R0, R7, RZ ;  /* 0x0000000700007224 */ /* 0x002fca00078e02ff */
[----:B------:R-:W-:-:S04]  /*0070*/  SHF.L.U32 R5, R0, 0x1, RZ ;  /* 0x0000000100057819 */ /* 0x000fc800000006ff */
[----:B------:R-:W-:-:S13]  /*0080*/  ISETP.GT.AND P0, PT, R5, 0x3ff, PT ;  /* 0x000003ff0500780c */ /* 0x000fda0003f04270 */
[----:B------:R-:W-:Y:S05]  /*0090*/  @P0 EXIT ;  /* 0x000000000000094d */ /* 0x000fea0003800000 */
[----:B------:R-:W0:Y:S01]  /*00a0*/  LDC.64 R2, c[0x0][0x380] ;  /* 0x0000e000ff027b82 */ /* 0x000e220000000a00 */
[----:B------:R-:W1:Y:S01]  /*00b0*/  LDCU.64 UR4, c[0x0][0x358] ;  /* 0x00006b00ff0477ac */ /* 0x000e620008000a00 */
[----:B0-----:R-:W-:-:S05]  /*00c0*/  IMAD.WIDE R2, R5, 0x4, R2 ;  /* 0x0000000405027825 */ /* 0x001fca00078e0202 */
[----:B-1----:R-:W2:Y:S01]  /*00d0*/  LDG.E R0, desc[UR4][R2.64] ;  /* 0x0000000402007981 */ /* 0x002ea2000c1e1900 */
[----:B------:R-:W-:-:S06]  /*00e0*/  IMAD.WIDE R4, R7, 0x4, R2 ;  /* 0x0000000407047825 */ /* 0x000fcc00078e0202 */
[----:B------:R-:W2:Y:S02]  /*00f0*/  LDG.E R5, desc[UR4][R4.64] ;  /* 0x0000000404057981 */ /* 0x000ea4000c1e1900 */
[----:B--2---:R-:W-:-:S05]  /*0100*/  IADD3 R7, PT, PT, R0, R5, RZ ;  /* 0x0000000500077210 */ /* 0x004fca0007ffe0ff */
[----:B------:R-:W-:Y:S01]  /*0110*/  STG.E desc[UR4][R2.64], R7 ;  /* 0x0000000702007986 */ /* 0x000fe2000c101904 */
[----:B------:R-:W-:Y:S05]  /*0120*/  EXIT ;  /* 0x000000000000794d */ /* 0x000fea0003800000 */
.L_x_0:
[----:B------:R-:W-:-:S00]  /*0130*/  BRA `(.L_x_0) ;  /* 0xfffffffc00fc7947 */ /* 0x000fc0000383ffff */
[----:B------:R-:W-:-:S00]  /*0140*/  NOP ;  /* 0x0000000000007918 */ /* 0x000fc00000000000 */
        /* <DEDUP_REMOVED lines=11> */
.L_x_2:


//--------------------- .text._Z8ArraySumPii      --------------------------
	.section	.text._Z8ArraySumPii,"ax",@progbits
	.align	128
        .global         _Z8ArraySumPii
        .type           _Z8ArraySumPii,@function
        .size           _Z8ArraySumPii,(.L_x_3 - _Z8ArraySumPii)
        .other          _Z8ArraySumPii,@"STO_CUDA_ENTRY STV_DEFAULT"
_Z8ArraySumPii:
.text._Z8ArraySumPii:
[----:B------:R-:W-:Y:S01]  /*0000*/  LDC R1, c[0x0][0x37c] ;  /* 0x0000df00ff017b82 */ /* 0x000fe20000000800 */
[----:B------:R-:W0:Y:S07]  /*0010*/  S2R R0, SR_TID.X ;  /* 0x0000000000007919 */ /* 0x000e2e0000002100 */
[----:B------:R-:W0:Y:S02]  /*0020*/  LDC R7, c[0x0][0x388] ;  /* 0x0000e200ff077b82 */ /* 0x000e240000000800 */
[----:B0-----:R-:W-:-:S05]  /*0030*/  IMAD R0, R0, R7, RZ ;  /* 0x0000000700007224 */ /* 0x001fca00078e02ff */
        /* <DEDUP_REMOVED lines=12> */
.L_x_1:
        /* <DEDUP_REMOVED lines=16> */
.L_x_3:


//--------------------- .nv.shared.reserved.0     --------------------------
	.section	.nv.shared.reserved.0,"aw",@nobits
	.weak		__nv_reservedSMEM_offset_0_alias
	.size		__nv_reservedSMEM_offset_0_alias, 0, 64
	.other		__nv_reservedSMEM_offset_0_alias,@"STO_CUDA_RESERVED_SHARED STV_DEFAULT"
__nv_reservedSMEM_offset_0_alias:
	.zero		0
	.zero		64


//--------------------- .nv.constant0._Z16ArraySumMoreDataPii --------------------------
	.section	.nv.constant0._Z16ArraySumMoreDataPii,"a",@progbits
	.sectionflags	@""
	.align	4
.nv.constant0._Z16ArraySumMoreDataPii:
	.zero		908


//--------------------- .nv.constant0._Z8ArraySumPii --------------------------
	.section	.nv.constant0._Z8ArraySumPii,"a",@progbits
	.sectionflags	@""
	.align	4
.nv.constant0._Z8ArraySumPii:
	.zero		908


//--------------------- SYMBOLS --------------------------

	.type		.nv.reservedSmem.offset0,@object
	.size		.nv.reservedSmem.offset0,0x4
